//
// Generated by NVIDIA NVVM Compiler
//
// Compiler Build ID: CL-36424714
// Cuda compilation tools, release 13.0, V13.0.88
// Based on NVVM 20.0.0
//

.version 9.0
.target sm_100
.address_size 64

	// .globl	_Z13randSumKernelPmi

.visible .entry _Z13randSumKernelPmi(
	.param .u64 .ptr .align 1 _Z13randSumKernelPmi_param_0,
	.param .u32 _Z13randSumKernelPmi_param_1
)
{


	ret;

}


// ===== COMPILED SASS (sm_100) =====

	.target	sm_100

	.elftype	@"ET_EXEC"


//--------------------- .note.nv.tkinfo           --------------------------
	.section	.note.nv.tkinfo,"",@"SHT_NOTE"
	.sectionflags	@"SHF_NOTE_NV_TKINFO"
	.tkinfo
        /*0018*/ 	.word	0x00000002
        /*0030*/ 	.string	""
        /*0030*/ 	.string	"ptxas"
        /*0030*/ 	.string	"Cuda compilation tools, release 13.0, V13.0.88"
        /*0030*/ 	.string	"Build cuda_13.0.r13.0/compiler.36424714_0"
        /*0030*/ 	.string	"-arch sm_100 -m 64 "



//--------------------- .note.nv.cuinfo           --------------------------
	.section	.note.nv.cuinfo,"",@"SHT_NOTE"
	.sectionflags	@"SHF_NOTE_NV_CUINFO"
        /*0018*/ 	.short	0x0002
        /*001a*/ 	.short	0x0064
        /*001c*/ 	.short	0x0082
	.zero		2


//--------------------- .nv.info                  --------------------------
	.section	.nv.info,"",@"SHT_CUDA_INFO"
	.align	4


	//----- nvinfo : EIATTR_REGCOUNT
	.align		4
        /*0000*/ 	.byte	0x04, 0x2f
        /*0002*/ 	.short	(.L_1 - .L_0)
	.align		4
.L_0:
        /*0004*/ 	.word	index@(_Z13randSumKernelPmi)
        /*0008*/ 	.word	0x00000004


	//----- nvinfo : EIATTR_FRAME_SIZE
	.align		4
.L_1:
        /*000c*/ 	.byte	0x04, 0x11
        /*000e*/ 	.short	(.L_3 - .L_2)
	.align		4
.L_2:
        /*0010*/ 	.word	index@(_Z13randSumKernelPmi)
        /*0014*/ 	.word	0x00000000


	//----- nvinfo : EIATTR_MIN_STACK_SIZE
	.align		4
.L_3:
        /*0018*/ 	.byte	0x04, 0x12
        /*001a*/ 	.short	(.L_5 - .L_4)
	.align		4
.L_4:
        /*001c*/ 	.word	index@(_Z13randSumKernelPmi)
        /*0020*/ 	.word	0x00000000
.L_5:


//--------------------- .nv.compat                --------------------------
	.section	.nv.compat,"",@"SHT_CUDA_COMPAT_INFO"
	.align	4
        /*0000*/ 	.byte	0x02, 0x09, 0x00, 0x00, 0x02, 0x02, 0x01, 0x00, 0x02, 0x05, 0x05, 0x00, 0x03, 0x07, 0x01, 0x01
        /*0010*/ 	.byte	0x02, 0x03, 0x00, 0x00, 0x02, 0x06, 0x01, 0x00, 0x04, 0x0b, 0x08, 0x00, 0x09, 0x00, 0x00, 0x00
        /*0020*/ 	.byte	0x00, 0x00, 0x00, 0x00


//--------------------- .nv.info._Z13randSumKernelPmi --------------------------
	.section	.nv.info._Z13randSumKernelPmi,"",@"SHT_CUDA_INFO"
	.sectionflags	@""
	.align	4


	//----- nvinfo : EIATTR_CUDA_API_VERSION
	.align		4
        /*0000*/ 	.byte	0x04, 0x37
        /*0002*/ 	.short	(.L_7 - .L_6)
.L_6:
        /*0004*/ 	.word	0x00000082


	//----- nvinfo : EIATTR_KPARAM_INFO
	.align		4
.L_7:
        /*0008*/ 	.byte	0x04, 0x17
        /*000a*/ 	.short	(.L_9 - .L_8)
.L_8:
        /*000c*/ 	.word	0x00000000
        /*0010*/ 	.short	0x0001
        /*0012*/ 	.short	0x0008
        /*0014*/ 	.byte	0x00, 0xf0, 0x11, 0x00


	//----- nvinfo : EIATTR_KPARAM_INFO
	.align		4
.L_9:
        /*0018*/ 	.byte	0x04, 0x17
        /*001a*/ 	.short	(.L_11 - .L_10)
.L_10:
        /*001c*/ 	.word	0x00000000
        /*0020*/ 	.short	0x0000
        /*0022*/ 	.short	0x0000
        /*0024*/ 	.byte	0x00, 0xf5, 0x21, 0x00


	//----- nvinfo : EIATTR_SPARSE_MMA_MASK
	.align		4
.L_11:
        /*0028*/ 	.byte	0x03, 0x50
        /*002a*/ 	.short	0x0000


	//----- nvinfo : EIATTR_MAXREG_COUNT
	.align		4
        /*002c*/ 	.byte	0x03, 0x1b
        /*002e*/ 	.short	0x00ff


	//----- nvinfo : EIATTR_MERCURY_ISA_VERSION
	.align		4
        /*0030*/ 	.byte	0x03, 0x5f
        /*0032*/ 	.short	0x0101


	//----- nvinfo : EIATTR_VRC_CTA_INIT_COUNT
	.align		4
        /*0034*/ 	.byte	0x02, 0x4a
	.zero		1
	.zero		1


	//----- nvinfo : EIATTR_EXIT_INSTR_OFFSETS
	.align		4
        /*0038*/ 	.byte	0x04, 0x1c
        /*003a*/ 	.short	(.L_13 - .L_12)


	//   ....[0]....
.L_12:
        /*003c*/ 	.word	0x00000010


	//----- nvinfo : EIATTR_CBANK_PARAM_SIZE
	.align		4
.L_13:
        /*0040*/ 	.byte	0x03, 0x19
        /*0042*/ 	.short	0x000c


	//----- nvinfo : EIATTR_PARAM_CBANK
	.align		4
        /*0044*/ 	.byte	0x04, 0x0a
        /*0046*/ 	.short	(.L_15 - .L_14)
	.align		4
.L_14:
        /*0048*/ 	.word	index@(.nv.constant0._Z13randSumKernelPmi)
        /*004c*/ 	.short	0x0380
        /*004e*/ 	.short	0x000c


	//----- nvinfo : EIATTR_SW_WAR
	.align		4
.L_15:
        /*0050*/ 	.byte	0x04, 0x36
        /*0052*/ 	.short	(.L_17 - .L_16)
.L_16:
        /*0054*/ 	.word	0x00000008
.L_17:


//--------------------- .nv.callgraph             --------------------------
	.section	.nv.callgraph,"",@"SHT_CUDA_CALLGRAPH"
	.align	4
	.sectionentsize	8
	.align		4
        /*0000*/ 	.word	0x00000000
	.align		4
        /*0004*/ 	.word	0xffffffff
	.align		4
        /*0008*/ 	.word	0x00000000
	.align		4
        /*000c*/ 	.word	0xfffffffe
	.align		4
        /*0010*/ 	.word	0x00000000
	.align		4
        /*0014*/ 	.word	0xfffffffd
	.align		4
        /*0018*/ 	.word	0x00000000
	.align		4
        /*001c*/ 	.word	0xfffffffc


//--------------------- .text._Z13randSumKernelPmi --------------------------
	.section	.text._Z13randSumKernelPmi,"ax",@progbits
	.align	128
        .global         _Z13randSumKernelPmi
        .type           _Z13randSumKernelPmi,@function
        .size           _Z13randSumKernelPmi,(.L_x_1 - _Z13randSumKernelPmi)
        .other          _Z13randSumKernelPmi,@"STO_CUDA_ENTRY STV_DEFAULT"
_Z13randSumKernelPmi:
.text._Z13randSumKernelPmi:
[----:B------:R-:W-:Y:S01]  /*0000*/  LDC R1, c[0x0][0x37c] ;  /* 0x0000df00ff017b82 */ /* 0x000fe20000000800 */
[----:B------:R-:W-:Y:S05]  /*0010*/  EXIT ;  /* 0x000000000000794d */ /* 0x000fea0003800000 */
.L_x_0:
[----:B------:R-:W-:-:S00]  /*0020*/  BRA `(.L_x_0) ;  /* 0xfffffffc00fc7947 */ /* 0x000fc0000383ffff */
[----:B------:R-:W-:-:S00]  /*0030*/  NOP ;  /* 0x0000000000007918 */ /* 0x000fc00000000000 */
        /* <DEDUP_REMOVED lines=12> */
.L_x_1:


//--------------------- .nv.shared.reserved.0     --------------------------
	.section	.nv.shared.reserved.0,"aw",@nobits
	.weak		__nv_reservedSMEM_offset_0_alias
	.size		__nv_reservedSMEM_offset_0_alias, 0, 64
	.other		__nv_reservedSMEM_offset_0_alias,@"STO_CUDA_RESERVED_SHARED STV_DEFAULT"
__nv_reservedSMEM_offset_0_alias:
	.zero		0
	.zero		64


//--------------------- .nv.constant0._Z13randSumKernelPmi --------------------------
	.section	.nv.constant0._Z13randSumKernelPmi,"a",@progbits
	.sectionflags	@""
	.align	4
.nv.constant0._Z13randSumKernelPmi:
	.zero		908


//--------------------- SYMBOLS --------------------------

	.type		.nv.reservedSmem.offset0,@object
	.size		.nv.reservedSmem.offset0,0x4
